//
// Generated by NVIDIA NVVM Compiler
//
// Compiler Build ID: CL-36424714
// Cuda compilation tools, release 13.0, V13.0.88
// Based on NVVM 20.0.0
//

.version 9.0
.target sm_100
.address_size 64

	// .globl	_Z15cuda_sum_kernelPfS_S_m

.visible .entry _Z15cuda_sum_kernelPfS_S_m(
	.param .u64 .ptr .align 1 _Z15cuda_sum_kernelPfS_S_m_param_0,
	.param .u64 .ptr .align 1 _Z15cuda_sum_kernelPfS_S_m_param_1,
	.param .u64 .ptr .align 1 _Z15cuda_sum_kernelPfS_S_m_param_2,
	.param .u64 _Z15cuda_sum_kernelPfS_S_m_param_3
)
{
	.reg .pred 	%p<2>;
	.reg .b32 	%r<5>;
	.reg .b32 	%f<4>;
	.reg .b64 	%rd<13>;

	ld.param.u64 	%rd2, [_Z15cuda_sum_kernelPfS_S_m_param_0];
	ld.param.u64 	%rd3, [_Z15cuda_sum_kernelPfS_S_m_param_1];
	ld.param.u64 	%rd4, [_Z15cuda_sum_kernelPfS_S_m_param_2];
	ld.param.u64 	%rd5, [_Z15cuda_sum_kernelPfS_S_m_param_3];
	mov.u32 	%r1, %ctaid.x;
	mov.u32 	%r2, %ntid.x;
	mov.u32 	%r3, %tid.x;
	mad.lo.s32 	%r4, %r1, %r2, %r3;
	cvt.u64.u32 	%rd1, %r4;
	setp.le.u64 	%p1, %rd5, %rd1;
	@%p1 bra 	$L__BB0_2;
	cvta.to.global.u64 	%rd6, %rd2;
	cvta.to.global.u64 	%rd7, %rd3;
	cvta.to.global.u64 	%rd8, %rd4;
	shl.b64 	%rd9, %rd1, 2;
	add.s64 	%rd10, %rd6, %rd9;
	ld.global.f32 	%f1, [%rd10];
	add.s64 	%rd11, %rd7, %rd9;
	ld.global.f32 	%f2, [%rd11];
	add.f32 	%f3, %f1, %f2;
	add.s64 	%rd12, %rd8, %rd9;
	st.global.f32 	[%rd12], %f3;
$L__BB0_2:
	ret;

}


// ===== COMPILED SASS (sm_100) =====

	.target	sm_100

	.elftype	@"ET_EXEC"


//--------------------- .note.nv.tkinfo           --------------------------
	.section	.note.nv.tkinfo,"",@"SHT_NOTE"
	.sectionflags	@"SHF_NOTE_NV_TKINFO"
	.tkinfo
        /*0018*/ 	.word	0x00000002
        /*0030*/ 	.string	""
        /*0030*/ 	.string	"ptxas"
        /*0030*/ 	.string	"Cuda compilation tools, release 13.0, V13.0.88"
        /*0030*/ 	.string	"Build cuda_13.0.r13.0/compiler.36424714_0"
        /*0030*/ 	.string	"-arch sm_100 -m 64 "



//--------------------- .note.nv.cuinfo           --------------------------
	.section	.note.nv.cuinfo,"",@"SHT_NOTE"
	.sectionflags	@"SHF_NOTE_NV_CUINFO"
        /*0018*/ 	.short	0x0002
        /*001a*/ 	.short	0x0064
        /*001c*/ 	.short	0x0082
	.zero		2


//--------------------- .nv.info                  --------------------------
	.section	.nv.info,"",@"SHT_CUDA_INFO"
	.align	4


	//----- nvinfo : EIATTR_REGCOUNT
	.align		4
        /*0000*/ 	.byte	0x04, 0x2f
        /*0002*/ 	.short	(.L_1 - .L_0)
	.align		4
.L_0:
        /*0004*/ 	.word	index@(_Z15cuda_sum_kernelPfS_S_m)
        /*0008*/ 	.word	0x0000000c


	//----- nvinfo : EIATTR_FRAME_SIZE
	.align		4
.L_1:
        /*000c*/ 	.byte	0x04, 0x11
        /*000e*/ 	.short	(.L_3 - .L_2)
	.align		4
.L_2:
        /*0010*/ 	.word	index@(_Z15cuda_sum_kernelPfS_S_m)
        /*0014*/ 	.word	0x00000000


	//----- nvinfo : EIATTR_MIN_STACK_SIZE
	.align		4
.L_3:
        /*0018*/ 	.byte	0x04, 0x12
        /*001a*/ 	.short	(.L_5 - .L_4)
	.align		4
.L_4:
        /*001c*/ 	.word	index@(_Z15cuda_sum_kernelPfS_S_m)
        /*0020*/ 	.word	0x00000000
.L_5:


//--------------------- .nv.compat                --------------------------
	.section	.nv.compat,"",@"SHT_CUDA_COMPAT_INFO"
	.align	4
        /*0000*/ 	.byte	0x02, 0x09, 0x00, 0x00, 0x02, 0x02, 0x01, 0x00, 0x02, 0x05, 0x05, 0x00, 0x03, 0x07, 0x01, 0x01
        /*0010*/ 	.byte	0x02, 0x03, 0x00, 0x00, 0x02, 0x06, 0x01, 0x00, 0x04, 0x0b, 0x08, 0x00, 0x09, 0x00, 0x00, 0x00
        /*0020*/ 	.byte	0x00, 0x00, 0x00, 0x00


//--------------------- .nv.info._Z15cuda_sum_kernelPfS_S_m --------------------------
	.section	.nv.info._Z15cuda_sum_kernelPfS_S_m,"",@"SHT_CUDA_INFO"
	.sectionflags	@""
	.align	4


	//----- nvinfo : EIATTR_CUDA_API_VERSION
	.align		4
        /*0000*/ 	.byte	0x04, 0x37
        /*0002*/ 	.short	(.L_7 - .L_6)
.L_6:
        /*0004*/ 	.word	0x00000082


	//----- nvinfo : EIATTR_KPARAM_INFO
	.align		4
.L_7:
        /*0008*/ 	.byte	0x04, 0x17
        /*000a*/ 	.short	(.L_9 - .L_8)
.L_8:
        /*000c*/ 	.word	0x00000000
        /*0010*/ 	.short	0x0003
        /*0012*/ 	.short	0x0018
        /*0014*/ 	.byte	0x00, 0xf0, 0x21, 0x00


	//----- nvinfo : EIATTR_KPARAM_INFO
	.align		4
.L_9:
        /*0018*/ 	.byte	0x04, 0x17
        /*001a*/ 	.short	(.L_11 - .L_10)
.L_10:
        /*001c*/ 	.word	0x00000000
        /*0020*/ 	.short	0x0002
        /*0022*/ 	.short	0x0010
        /*0024*/ 	.byte	0x00, 0xf5, 0x21, 0x00


	//----- nvinfo : EIATTR_KPARAM_INFO
	.align		4
.L_11:
        /*0028*/ 	.byte	0x04, 0x17
        /*002a*/ 	.short	(.L_13 - .L_12)
.L_12:
        /*002c*/ 	.word	0x00000000
        /*0030*/ 	.short	0x0001
        /*0032*/ 	.short	0x0008
        /*0034*/ 	.byte	0x00, 0xf5, 0x21, 0x00


	//----- nvinfo : EIATTR_KPARAM_INFO
	.align		4
.L_13:
        /*0038*/ 	.byte	0x04, 0x17
        /*003a*/ 	.short	(.L_15 - .L_14)
.L_14:
        /*003c*/ 	.word	0x00000000
        /*0040*/ 	.short	0x0000
        /*0042*/ 	.short	0x0000
        /*0044*/ 	.byte	0x00, 0xf5, 0x21, 0x00


	//----- nvinfo : EIATTR_SPARSE_MMA_MASK
	.align		4
.L_15:
        /*0048*/ 	.byte	0x03, 0x50
        /*004a*/ 	.short	0x0000


	//----- nvinfo : EIATTR_MAXREG_COUNT
	.align		4
        /*004c*/ 	.byte	0x03, 0x1b
        /*004e*/ 	.short	0x00ff


	//----- nvinfo : EIATTR_MERCURY_ISA_VERSION
	.align		4
        /*0050*/ 	.byte	0x03, 0x5f
        /*0052*/ 	.short	0x0101


	//----- nvinfo : EIATTR_VRC_CTA_INIT_COUNT
	.align		4
        /*0054*/ 	.byte	0x02, 0x4a
	.zero		1
	.zero		1


	//----- nvinfo : EIATTR_EXIT_INSTR_OFFSETS
	.align		4
        /*0058*/ 	.byte	0x04, 0x1c
        /*005a*/ 	.short	(.L_17 - .L_16)


	//   ....[0]....
.L_16:
        /*005c*/ 	.word	0x00000080


	//   ....[1]....
        /*0060*/ 	.word	0x00000180


	//----- nvinfo : EIATTR_CBANK_PARAM_SIZE
	.align		4
.L_17:
        /*0064*/ 	.byte	0x03, 0x19
        /*0066*/ 	.short	0x0020


	//----- nvinfo : EIATTR_PARAM_CBANK
	.align		4
        /*0068*/ 	.byte	0x04, 0x0a
        /*006a*/ 	.short	(.L_19 - .L_18)
	.align		4
.L_18:
        /*006c*/ 	.word	index@(.nv.constant0._Z15cuda_sum_kernelPfS_S_m)
        /*0070*/ 	.short	0x0380
        /*0072*/ 	.short	0x0020


	//----- nvinfo : EIATTR_SW_WAR
	.align		4
.L_19:
        /*0074*/ 	.byte	0x04, 0x36
        /*0076*/ 	.short	(.L_21 - .L_20)
.L_20:
        /*0078*/ 	.word	0x00000008
.L_21:


//--------------------- .nv.callgraph             --------------------------
	.section	.nv.callgraph,"",@"SHT_CUDA_CALLGRAPH"
	.align	4
	.sectionentsize	8
	.align		4
        /*0000*/ 	.word	0x00000000
	.align		4
        /*0004*/ 	.word	0xffffffff
	.align		4
        /*0008*/ 	.word	0x00000000
	.align		4
        /*000c*/ 	.word	0xfffffffe
	.align		4
        /*0010*/ 	.word	0x00000000
	.align		4
        /*0014*/ 	.word	0xfffffffd
	.align		4
        /*0018*/ 	.word	0x00000000
	.align		4
        /*001c*/ 	.word	0xfffffffc


//--------------------- .text._Z15cuda_sum_kernelPfS_S_m --------------------------
	.section	.text._Z15cuda_sum_kernelPfS_S_m,"ax",@progbits
	.align	128
        .global         _Z15cuda_sum_kernelPfS_S_m
        .type           _Z15cuda_sum_kernelPfS_S_m,@function
        .size           _Z15cuda_sum_kernelPfS_S_m,(.L_x_1 - _Z15cuda_sum_kernelPfS_S_m)
        .other          _Z15cuda_sum_kernelPfS_S_m,@"STO_CUDA_ENTRY STV_DEFAULT"
_Z15cuda_sum_kernelPfS_S_m:
.text._Z15cuda_sum_kernelPfS_S_m:
[----:B------:R-:W-:Y:S01]  /*0000*/  LDC R1, c[0x0][0x37c] ;  /* 0x0000df00ff017b82 */ /* 0x000fe20000000800 */
[----:B------:R-:W0:Y:S07]  /*0010*/  S2R R3, SR_TID.X ;  /* 0x0000000000037919 */ /* 0x000e2e0000002100 */
[----:B------:R-:W0:Y:S01]  /*0020*/  S2UR UR4, SR_CTAID.X ;  /* 0x00000000000479c3 */ /* 0x000e220000002500 */
[----:B------:R-:W1:Y:S07]  /*0030*/  LDCU.64 UR6, c[0x0][0x398] ;  /* 0x00007300ff0677ac */ /* 0x000e6e0008000a00 */
[----:B------:R-:W0:Y:S02]  /*0040*/  LDC R0, c[0x0][0x360] ;  /* 0x0000d800ff007b82 */ /* 0x000e240000000800 */
[----:B0-----:R-:W-:-:S05]  /*0050*/  IMAD R0, R0, UR4, R3 ;  /* 0x0000000400007c24 */ /* 0x001fca000f8e0203 */
[----:B-1----:R-:W-:-:S04]  /*0060*/  ISETP.GE.U32.AND P0, PT, R0, UR6, PT ;  /* 0x0000000600007c0c */ /* 0x002fc8000bf06070 */
[----:B------:R-:W-:-:S13]  /*0070*/  ISETP.GE.U32.AND.EX P0, PT, RZ, UR7, PT, P0 ;  /* 0x00000007ff007c0c */ /* 0x000fda000bf06100 */
[----:B------:R-:W-:Y:S05]  /*0080*/  @P0 EXIT ;  /* 0x000000000000094d */ /* 0x000fea0003800000 */
[----:B------:R-:W0:Y:S01]  /*0090*/  LDCU.128 UR8, c[0x0][0x380] ;  /* 0x00007000ff0877ac */ /* 0x000e220008000c00 */
[----:B------:R-:W-:Y:S01]  /*00a0*/  IMAD.SHL.U32 R6, R0, 0x4, RZ ;  /* 0x0000000400067824 */ /* 0x000fe200078e00ff */
[----:B------:R-:W-:Y:S01]  /*00b0*/  SHF.R.U32.HI R0, RZ, 0x1e, R0 ;  /* 0x0000001eff007819 */ /* 0x000fe20000011600 */
[----:B------:R-:W1:Y:S01]  /*00c0*/  LDCU.64 UR4, c[0x0][0x358] ;  /* 0x00006b00ff0477ac */ /* 0x000e620008000a00 */
[----:B------:R-:W2:Y:S02]  /*00d0*/  LDCU.64 UR6, c[0x0][0x390] ;  /* 0x00007200ff0677ac */ /* 0x000ea40008000a00 */
[C---:B0-----:R-:W-:Y:S02]  /*00e0*/  IADD3 R4, P1, PT, R6.reuse, UR10, RZ ;  /* 0x0000000a06047c10 */ /* 0x041fe4000ff3e0ff */
[----:B------:R-:W-:Y:S02]  /*00f0*/  IADD3 R2, P0, PT, R6, UR8, RZ ;  /* 0x0000000806027c10 */ /* 0x000fe4000ff1e0ff */
[----:B------:R-:W-:-:S02]  /*0100*/  IADD3.X R5, PT, PT, R0, UR11, RZ, P1, !PT ;  /* 0x0000000b00057c10 */ /* 0x000fc40008ffe4ff */
[----:B------:R-:W-:-:S04]  /*0110*/  IADD3.X R3, PT, PT, R0, UR9, RZ, P0, !PT ;  /* 0x0000000900037c10 */ /* 0x000fc800087fe4ff */
[----:B-1----:R-:W3:Y:S04]  /*0120*/  LDG.E R5, desc[UR4][R4.64] ;  /* 0x0000000404057981 */ /* 0x002ee8000c1e1900 */
[----:B------:R-:W3:Y:S01]  /*0130*/  LDG.E R2, desc[UR4][R2.64] ;  /* 0x0000000402027981 */ /* 0x000ee2000c1e1900 */
[----:B--2---:R-:W-:-:S04]  /*0140*/  IADD3 R6, P0, PT, R6, UR6, RZ ;  /* 0x0000000606067c10 */ /* 0x004fc8000ff1e0ff */
[----:B------:R-:W-:Y:S01]  /*0150*/  IADD3.X R7, PT, PT, R0, UR7, RZ, P0, !PT ;  /* 0x0000000700077c10 */ /* 0x000fe200087fe4ff */
[----:B---3--:R-:W-:-:S05]  /*0160*/  FADD R9, R2, R5 ;  /* 0x0000000502097221 */ /* 0x008fca0000000000 */
[----:B------:R-:W-:Y:S01]  /*0170*/  STG.E desc[UR4][R6.64], R9 ;  /* 0x0000000906007986 */ /* 0x000fe2000c101904 */
[----:B------:R-:W-:Y:S05]  /*0180*/  EXIT ;  /* 0x000000000000794d */ /* 0x000fea0003800000 */
.L_x_0:
[----:B------:R-:W-:-:S00]  /*0190*/  BRA `(.L_x_0) ;  /* 0xfffffffc00fc7947 */ /* 0x000fc0000383ffff */
[----:B------:R-:W-:-:S00]  /*01a0*/  NOP ;  /* 0x0000000000007918 */ /* 0x000fc00000000000 */
        /* <DEDUP_REMOVED lines=13> */
.L_x_1:


//--------------------- .nv.shared.reserved.0     --------------------------
	.section	.nv.shared.reserved.0,"aw",@nobits
	.weak		__nv_reservedSMEM_offset_0_alias
	.size		__nv_reservedSMEM_offset_0_alias, 0, 64
	.other		__nv_reservedSMEM_offset_0_alias,@"STO_CUDA_RESERVED_SHARED STV_DEFAULT"
__nv_reservedSMEM_offset_0_alias:
	.zero		0
	.zero		64


//--------------------- .nv.constant0._Z15cuda_sum_kernelPfS_S_m --------------------------
	.section	.nv.constant0._Z15cuda_sum_kernelPfS_S_m,"a",@progbits
	.sectionflags	@""
	.align	4
.nv.constant0._Z15cuda_sum_kernelPfS_S_m:
	.zero		928


//--------------------- SYMBOLS --------------------------

	.type		.nv.reservedSmem.offset0,@object
	.size		.nv.reservedSmem.offset0,0x4
